//
// Generated by NVIDIA NVVM Compiler
//
// Compiler Build ID: CL-36424714
// Cuda compilation tools, release 13.0, V13.0.88
// Based on NVVM 20.0.0
//

.version 9.0
.target sm_100
.address_size 64

	// .globl	_Z14InitializationPfS_Pii

.visible .entry _Z14InitializationPfS_Pii(
	.param .u64 .ptr .align 1 _Z14InitializationPfS_Pii_param_0,
	.param .u64 .ptr .align 1 _Z14InitializationPfS_Pii_param_1,
	.param .u64 .ptr .align 1 _Z14InitializationPfS_Pii_param_2,
	.param .u32 _Z14InitializationPfS_Pii_param_3
)
{
	.reg .pred 	%p<2>;
	.reg .b32 	%r<9>;
	.reg .b32 	%f<2>;
	.reg .b64 	%rd<11>;

	ld.param.u64 	%rd1, [_Z14InitializationPfS_Pii_param_0];
	ld.param.u64 	%rd2, [_Z14InitializationPfS_Pii_param_1];
	ld.param.u64 	%rd3, [_Z14InitializationPfS_Pii_param_2];
	ld.param.u32 	%r2, [_Z14InitializationPfS_Pii_param_3];
	mov.u32 	%r3, %ctaid.x;
	mov.u32 	%r4, %ntid.x;
	mov.u32 	%r5, %tid.x;
	mad.lo.s32 	%r1, %r3, %r4, %r5;
	setp.ge.s32 	%p1, %r1, %r2;
	@%p1 bra 	$L__BB0_2;
	cvta.to.global.u64 	%rd4, %rd3;
	cvta.to.global.u64 	%rd5, %rd1;
	cvta.to.global.u64 	%rd6, %rd2;
	mul.wide.s32 	%rd7, %r1, 4;
	add.s64 	%rd8, %rd4, %rd7;
	ld.global.u32 	%r6, [%rd8];
	neg.s32 	%r7, %r6;
	cvt.rn.f32.s32 	%f1, %r7;
	add.s64 	%rd9, %rd5, %rd7;
	st.global.f32 	[%rd9], %f1;
	add.s64 	%rd10, %rd6, %rd7;
	mov.b32 	%r8, 0;
	st.global.u32 	[%rd10], %r8;
$L__BB0_2:
	ret;

}
	// .globl	_Z9update_fiPfS_ffffiiiifii
.visible .entry _Z9update_fiPfS_ffffiiiifii(
	.param .u64 .ptr .align 1 _Z9update_fiPfS_ffffiiiifii_param_0,
	.param .u64 .ptr .align 1 _Z9update_fiPfS_ffffiiiifii_param_1,
	.param .f32 _Z9update_fiPfS_ffffiiiifii_param_2,
	.param .f32 _Z9update_fiPfS_ffffiiiifii_param_3,
	.param .f32 _Z9update_fiPfS_ffffiiiifii_param_4,
	.param .f32 _Z9update_fiPfS_ffffiiiifii_param_5,
	.param .u32 _Z9update_fiPfS_ffffiiiifii_param_6,
	.param .u32 _Z9update_fiPfS_ffffiiiifii_param_7,
	.param .u32 _Z9update_fiPfS_ffffiiiifii_param_8,
	.param .u32 _Z9update_fiPfS_ffffiiiifii_param_9,
	.param .f32 _Z9update_fiPfS_ffffiiiifii_param_10,
	.param .u32 _Z9update_fiPfS_ffffiiiifii_param_11,
	.param .u32 _Z9update_fiPfS_ffffiiiifii_param_12
)
{
	.reg .pred 	%p<11>;
	.reg .b32 	%r<53>;
	.reg .b32 	%f<183>;
	.reg .b64 	%rd<33>;

	ld.param.u64 	%rd3, [_Z9update_fiPfS_ffffiiiifii_param_1];
	ld.param.f32 	%f25, [_Z9update_fiPfS_ffffiiiifii_param_2];
	ld.param.f32 	%f26, [_Z9update_fiPfS_ffffiiiifii_param_3];
	ld.param.f32 	%f27, [_Z9update_fiPfS_ffffiiiifii_param_4];
	ld.param.f32 	%f28, [_Z9update_fiPfS_ffffiiiifii_param_5];
	ld.param.u32 	%r22, [_Z9update_fiPfS_ffffiiiifii_param_6];
	ld.param.u32 	%r23, [_Z9update_fiPfS_ffffiiiifii_param_7];
	ld.param.u32 	%r24, [_Z9update_fiPfS_ffffiiiifii_param_8];
	ld.param.u32 	%r25, [_Z9update_fiPfS_ffffiiiifii_param_9];
	ld.param.f32 	%f29, [_Z9update_fiPfS_ffffiiiifii_param_10];
	ld.param.u32 	%r26, [_Z9update_fiPfS_ffffiiiifii_param_11];
	ld.param.u32 	%r27, [_Z9update_fiPfS_ffffiiiifii_param_12];
	cvta.to.global.u64 	%rd1, %rd3;
	mov.u32 	%r28, %ctaid.x;
	mov.u32 	%r29, %ntid.x;
	mov.u32 	%r30, %tid.x;
	mad.lo.s32 	%r1, %r28, %r29, %r30;
	setp.ge.s32 	%p1, %r1, %r27;
	@%p1 bra 	$L__BB1_14;
	setp.lt.s32 	%p2, %r26, 1;
	@%p2 bra 	$L__BB1_13;
	mul.lo.s32 	%r2, %r26, %r24;
	mul.lo.s32 	%r3, %r26, %r1;
	mul.lo.s32 	%r4, %r26, %r25;
	and.b32  	%r5, %r26, 7;
	setp.lt.u32 	%p3, %r26, 8;
	mov.b32 	%r51, 0;
	@%p3 bra 	$L__BB1_5;
	and.b32  	%r51, %r26, 2147483640;
	neg.s32 	%r49, %r51;
	add.s64 	%rd5, %rd1, 16;
	mov.u32 	%r46, %r4;
	mov.u32 	%r47, %r3;
	mov.u32 	%r48, %r2;
$L__BB1_4:
	.pragma "nounroll";
	mul.wide.s32 	%rd4, %r48, 4;
	add.s64 	%rd6, %rd5, %rd4;
	mul.wide.s32 	%rd7, %r47, 4;
	add.s64 	%rd8, %rd5, %rd7;
	mul.wide.s32 	%rd9, %r46, 4;
	add.s64 	%rd10, %rd5, %rd9;
	ld.global.f32 	%f34, [%rd6+-16];
	ld.global.f32 	%f35, [%rd8+-16];
	sub.f32 	%f36, %f34, %f35;
	fma.rn.f32 	%f37, %f36, %f36, %f181;
	ld.global.f32 	%f38, [%rd10+-16];
	sub.f32 	%f39, %f38, %f35;
	fma.rn.f32 	%f40, %f39, %f39, %f182;
	ld.global.f32 	%f41, [%rd6+-12];
	ld.global.f32 	%f42, [%rd8+-12];
	sub.f32 	%f43, %f41, %f42;
	fma.rn.f32 	%f44, %f43, %f43, %f37;
	ld.global.f32 	%f45, [%rd10+-12];
	sub.f32 	%f46, %f45, %f42;
	fma.rn.f32 	%f47, %f46, %f46, %f40;
	ld.global.f32 	%f48, [%rd6+-8];
	ld.global.f32 	%f49, [%rd8+-8];
	sub.f32 	%f50, %f48, %f49;
	fma.rn.f32 	%f51, %f50, %f50, %f44;
	ld.global.f32 	%f52, [%rd10+-8];
	sub.f32 	%f53, %f52, %f49;
	fma.rn.f32 	%f54, %f53, %f53, %f47;
	ld.global.f32 	%f55, [%rd6+-4];
	ld.global.f32 	%f56, [%rd8+-4];
	sub.f32 	%f57, %f55, %f56;
	fma.rn.f32 	%f58, %f57, %f57, %f51;
	ld.global.f32 	%f59, [%rd10+-4];
	sub.f32 	%f60, %f59, %f56;
	fma.rn.f32 	%f61, %f60, %f60, %f54;
	ld.global.f32 	%f62, [%rd6];
	ld.global.f32 	%f63, [%rd8];
	sub.f32 	%f64, %f62, %f63;
	fma.rn.f32 	%f65, %f64, %f64, %f58;
	ld.global.f32 	%f66, [%rd10];
	sub.f32 	%f67, %f66, %f63;
	fma.rn.f32 	%f68, %f67, %f67, %f61;
	ld.global.f32 	%f69, [%rd6+4];
	ld.global.f32 	%f70, [%rd8+4];
	sub.f32 	%f71, %f69, %f70;
	fma.rn.f32 	%f72, %f71, %f71, %f65;
	ld.global.f32 	%f73, [%rd10+4];
	sub.f32 	%f74, %f73, %f70;
	fma.rn.f32 	%f75, %f74, %f74, %f68;
	ld.global.f32 	%f76, [%rd6+8];
	ld.global.f32 	%f77, [%rd8+8];
	sub.f32 	%f78, %f76, %f77;
	fma.rn.f32 	%f79, %f78, %f78, %f72;
	ld.global.f32 	%f80, [%rd10+8];
	sub.f32 	%f81, %f80, %f77;
	fma.rn.f32 	%f82, %f81, %f81, %f75;
	ld.global.f32 	%f83, [%rd6+12];
	ld.global.f32 	%f84, [%rd8+12];
	sub.f32 	%f85, %f83, %f84;
	fma.rn.f32 	%f181, %f85, %f85, %f79;
	ld.global.f32 	%f86, [%rd10+12];
	sub.f32 	%f87, %f86, %f84;
	fma.rn.f32 	%f182, %f87, %f87, %f82;
	add.s32 	%r49, %r49, 8;
	add.s32 	%r48, %r48, 8;
	add.s32 	%r47, %r47, 8;
	add.s32 	%r46, %r46, 8;
	setp.ne.s32 	%p4, %r49, 0;
	@%p4 bra 	$L__BB1_4;
$L__BB1_5:
	setp.eq.s32 	%p5, %r5, 0;
	@%p5 bra 	$L__BB1_13;
	and.b32  	%r17, %r26, 3;
	setp.lt.u32 	%p6, %r5, 4;
	@%p6 bra 	$L__BB1_8;
	add.s32 	%r32, %r51, %r2;
	mul.wide.s32 	%rd11, %r32, 4;
	add.s64 	%rd12, %rd1, %rd11;
	ld.global.f32 	%f89, [%rd12];
	add.s32 	%r33, %r51, %r3;
	mul.wide.s32 	%rd13, %r33, 4;
	add.s64 	%rd14, %rd1, %rd13;
	ld.global.f32 	%f90, [%rd14];
	sub.f32 	%f91, %f89, %f90;
	fma.rn.f32 	%f92, %f91, %f91, %f181;
	add.s32 	%r34, %r51, %r4;
	mul.wide.s32 	%rd15, %r34, 4;
	add.s64 	%rd16, %rd1, %rd15;
	ld.global.f32 	%f93, [%rd16];
	sub.f32 	%f94, %f93, %f90;
	fma.rn.f32 	%f95, %f94, %f94, %f182;
	ld.global.f32 	%f96, [%rd12+4];
	ld.global.f32 	%f97, [%rd14+4];
	sub.f32 	%f98, %f96, %f97;
	fma.rn.f32 	%f99, %f98, %f98, %f92;
	ld.global.f32 	%f100, [%rd16+4];
	sub.f32 	%f101, %f100, %f97;
	fma.rn.f32 	%f102, %f101, %f101, %f95;
	ld.global.f32 	%f103, [%rd12+8];
	ld.global.f32 	%f104, [%rd14+8];
	sub.f32 	%f105, %f103, %f104;
	fma.rn.f32 	%f106, %f105, %f105, %f99;
	ld.global.f32 	%f107, [%rd16+8];
	sub.f32 	%f108, %f107, %f104;
	fma.rn.f32 	%f109, %f108, %f108, %f102;
	ld.global.f32 	%f110, [%rd12+12];
	ld.global.f32 	%f111, [%rd14+12];
	sub.f32 	%f112, %f110, %f111;
	fma.rn.f32 	%f181, %f112, %f112, %f106;
	ld.global.f32 	%f113, [%rd16+12];
	sub.f32 	%f114, %f113, %f111;
	fma.rn.f32 	%f182, %f114, %f114, %f109;
	add.s32 	%r51, %r51, 4;
$L__BB1_8:
	setp.eq.s32 	%p7, %r17, 0;
	@%p7 bra 	$L__BB1_13;
	setp.eq.s32 	%p8, %r17, 1;
	@%p8 bra 	$L__BB1_11;
	add.s32 	%r35, %r51, %r2;
	mul.wide.s32 	%rd17, %r35, 4;
	add.s64 	%rd18, %rd1, %rd17;
	ld.global.f32 	%f116, [%rd18];
	add.s32 	%r36, %r51, %r3;
	mul.wide.s32 	%rd19, %r36, 4;
	add.s64 	%rd20, %rd1, %rd19;
	ld.global.f32 	%f117, [%rd20];
	sub.f32 	%f118, %f116, %f117;
	fma.rn.f32 	%f119, %f118, %f118, %f181;
	add.s32 	%r37, %r51, %r4;
	mul.wide.s32 	%rd21, %r37, 4;
	add.s64 	%rd22, %rd1, %rd21;
	ld.global.f32 	%f120, [%rd22];
	sub.f32 	%f121, %f120, %f117;
	fma.rn.f32 	%f122, %f121, %f121, %f182;
	ld.global.f32 	%f123, [%rd18+4];
	ld.global.f32 	%f124, [%rd20+4];
	sub.f32 	%f125, %f123, %f124;
	fma.rn.f32 	%f181, %f125, %f125, %f119;
	ld.global.f32 	%f126, [%rd22+4];
	sub.f32 	%f127, %f126, %f124;
	fma.rn.f32 	%f182, %f127, %f127, %f122;
	add.s32 	%r51, %r51, 2;
$L__BB1_11:
	and.b32  	%r38, %r26, 1;
	setp.eq.b32 	%p9, %r38, 1;
	not.pred 	%p10, %p9;
	@%p10 bra 	$L__BB1_13;
	add.s32 	%r39, %r51, %r2;
	mul.wide.s32 	%rd23, %r39, 4;
	add.s64 	%rd24, %rd1, %rd23;
	ld.global.f32 	%f128, [%rd24];
	add.s32 	%r40, %r51, %r3;
	mul.wide.s32 	%rd25, %r40, 4;
	add.s64 	%rd26, %rd1, %rd25;
	ld.global.f32 	%f129, [%rd26];
	sub.f32 	%f130, %f128, %f129;
	fma.rn.f32 	%f181, %f130, %f130, %f181;
	add.s32 	%r41, %r51, %r4;
	mul.wide.s32 	%rd27, %r41, 4;
	add.s64 	%rd28, %rd1, %rd27;
	ld.global.f32 	%f131, [%rd28];
	sub.f32 	%f132, %f131, %f129;
	fma.rn.f32 	%f182, %f132, %f132, %f182;
$L__BB1_13:
	ld.param.u64 	%rd32, [_Z9update_fiPfS_ffffiiiifii_param_0];
	neg.f32 	%f133, %f29;
	mul.f32 	%f134, %f181, %f133;
	fma.rn.f32 	%f135, %f134, 0f3BBB989D, 0f3F000000;
	cvt.sat.f32.f32 	%f136, %f135;
	mov.f32 	%f137, 0f4B400001;
	mov.f32 	%f138, 0f437C0000;
	fma.rm.f32 	%f139, %f136, %f138, %f137;
	add.f32 	%f140, %f139, 0fCB40007F;
	neg.f32 	%f141, %f140;
	fma.rn.f32 	%f142, %f134, 0f3FB8AA3B, %f141;
	fma.rn.f32 	%f143, %f134, 0f32A57060, %f142;
	mov.b32 	%r42, %f139;
	shl.b32 	%r43, %r42, 23;
	mov.b32 	%f144, %r43;
	ex2.approx.ftz.f32 	%f145, %f143;
	mul.f32 	%f146, %f145, %f144;
	mul.f32 	%f147, %f182, %f133;
	fma.rn.f32 	%f148, %f147, 0f3BBB989D, 0f3F000000;
	cvt.sat.f32.f32 	%f149, %f148;
	fma.rm.f32 	%f150, %f149, %f138, %f137;
	add.f32 	%f151, %f150, 0fCB40007F;
	neg.f32 	%f152, %f151;
	fma.rn.f32 	%f153, %f147, 0f3FB8AA3B, %f152;
	fma.rn.f32 	%f154, %f147, 0f32A57060, %f153;
	mov.b32 	%r44, %f150;
	shl.b32 	%r45, %r44, 23;
	mov.b32 	%f155, %r45;
	ex2.approx.ftz.f32 	%f156, %f154;
	mul.f32 	%f157, %f156, %f155;
	cvta.to.global.u64 	%rd29, %rd32;
	mul.wide.s32 	%rd30, %r1, 4;
	add.s64 	%rd31, %rd29, %rd30;
	ld.global.f32 	%f158, [%rd31];
	sub.f32 	%f159, %f25, %f27;
	cvt.rn.f32.s32 	%f160, %r22;
	mul.f32 	%f161, %f159, %f160;
	fma.rn.f32 	%f162, %f161, %f146, %f158;
	sub.f32 	%f163, %f26, %f28;
	cvt.rn.f32.s32 	%f164, %r23;
	mul.f32 	%f165, %f163, %f164;
	fma.rn.f32 	%f166, %f165, %f157, %f162;
	st.global.f32 	[%rd31], %f166;
$L__BB1_14:
	ret;

}


// ===== COMPILED SASS (sm_100) =====

	.target	sm_100

	.elftype	@"ET_EXEC"


//--------------------- .note.nv.tkinfo           --------------------------
	.section	.note.nv.tkinfo,"",@"SHT_NOTE"
	.sectionflags	@"SHF_NOTE_NV_TKINFO"
	.tkinfo
        /*0018*/ 	.word	0x00000002
        /*0030*/ 	.string	""
        /*0030*/ 	.string	"ptxas"
        /*0030*/ 	.string	"Cuda compilation tools, release 13.0, V13.0.88"
        /*0030*/ 	.string	"Build cuda_13.0.r13.0/compiler.36424714_0"
        /*0030*/ 	.string	"-arch sm_100 -m 64 "



//--------------------- .note.nv.cuinfo           --------------------------
	.section	.note.nv.cuinfo,"",@"SHT_NOTE"
	.sectionflags	@"SHF_NOTE_NV_CUINFO"
        /*0018*/ 	.short	0x0002
        /*001a*/ 	.short	0x0064
        /*001c*/ 	.short	0x0082
	.zero		2


//--------------------- .nv.info                  --------------------------
	.section	.nv.info,"",@"SHT_CUDA_INFO"
	.align	4


	//----- nvinfo : EIATTR_REGCOUNT
	.align		4
        /*0000*/ 	.byte	0x04, 0x2f
        /*0002*/ 	.short	(.L_1 - .L_0)
	.align		4
.L_0:
        /*0004*/ 	.word	index@(_Z14InitializationPfS_Pii)
        /*0008*/ 	.word	0x0000000e


	//----- nvinfo : EIATTR_FRAME_SIZE
	.align		4
.L_1:
        /*000c*/ 	.byte	0x04, 0x11
        /*000e*/ 	.short	(.L_3 - .L_2)
	.align		4
.L_2:
        /*0010*/ 	.word	index@(_Z14InitializationPfS_Pii)
        /*0014*/ 	.word	0x00000000


	//----- nvinfo : EIATTR_REGCOUNT
	.align		4
.L_3:
        /*0018*/ 	.byte	0x04, 0x2f
        /*001a*/ 	.short	(.L_5 - .L_4)
	.align		4
.L_4:
        /*001c*/ 	.word	index@(_Z9update_fiPfS_ffffiiiifii)
        /*0020*/ 	.word	0x00000020


	//----- nvinfo : EIATTR_FRAME_SIZE
	.align		4
.L_5:
        /*0024*/ 	.byte	0x04, 0x11
        /*0026*/ 	.short	(.L_7 - .L_6)
	.align		4
.L_6:
        /*0028*/ 	.word	index@(_Z9update_fiPfS_ffffiiiifii)
        /*002c*/ 	.word	0x00000000


	//----- nvinfo : EIATTR_MIN_STACK_SIZE
	.align		4
.L_7:
        /*0030*/ 	.byte	0x04, 0x12
        /*0032*/ 	.short	(.L_9 - .L_8)
	.align		4
.L_8:
        /*0034*/ 	.word	index@(_Z9update_fiPfS_ffffiiiifii)
        /*0038*/ 	.word	0x00000000


	//----- nvinfo : EIATTR_MIN_STACK_SIZE
	.align		4
.L_9:
        /*003c*/ 	.byte	0x04, 0x12
        /*003e*/ 	.short	(.L_11 - .L_10)
	.align		4
.L_10:
        /*0040*/ 	.word	index@(_Z14InitializationPfS_Pii)
        /*0044*/ 	.word	0x00000000
.L_11:


//--------------------- .nv.compat                --------------------------
	.section	.nv.compat,"",@"SHT_CUDA_COMPAT_INFO"
	.align	4
        /*0000*/ 	.byte	0x02, 0x09, 0x00, 0x00, 0x02, 0x02, 0x01, 0x00, 0x02, 0x05, 0x05, 0x00, 0x03, 0x07, 0x01, 0x01
        /*0010*/ 	.byte	0x02, 0x03, 0x00, 0x00, 0x02, 0x06, 0x01, 0x00, 0x04, 0x0b, 0x08, 0x00, 0x09, 0x00, 0x00, 0x00
        /*0020*/ 	.byte	0x00, 0x00, 0x00, 0x00


//--------------------- .nv.info._Z9update_fiPfS_ffffiiiifii --------------------------
	.section	.nv.info._Z9update_fiPfS_ffffiiiifii,"",@"SHT_CUDA_INFO"
	.sectionflags	@""
	.align	4


	//----- nvinfo : EIATTR_CUDA_API_VERSION
	.align		4
        /*0000*/ 	.byte	0x04, 0x37
        /*0002*/ 	.short	(.L_13 - .L_12)
.L_12:
        /*0004*/ 	.word	0x00000082


	//----- nvinfo : EIATTR_KPARAM_INFO
	.align		4
.L_13:
        /*0008*/ 	.byte	0x04, 0x17
        /*000a*/ 	.short	(.L_15 - .L_14)
.L_14:
        /*000c*/ 	.word	0x00000000
        /*0010*/ 	.short	0x000c
        /*0012*/ 	.short	0x0038
        /*0014*/ 	.byte	0x00, 0xf0, 0x11, 0x00


	//----- nvinfo : EIATTR_KPARAM_INFO
	.align		4
.L_15:
        /*0018*/ 	.byte	0x04, 0x17
        /*001a*/ 	.short	(.L_17 - .L_16)
.L_16:
        /*001c*/ 	.word	0x00000000
        /*0020*/ 	.short	0x000b
        /*0022*/ 	.short	0x0034
        /*0024*/ 	.byte	0x00, 0xf0, 0x11, 0x00


	//----- nvinfo : EIATTR_KPARAM_INFO
	.align		4
.L_17:
        /*0028*/ 	.byte	0x04, 0x17
        /*002a*/ 	.short	(.L_19 - .L_18)
.L_18:
        /*002c*/ 	.word	0x00000000
        /*0030*/ 	.short	0x000a
        /*0032*/ 	.short	0x0030
        /*0034*/ 	.byte	0x00, 0xf0, 0x11, 0x00


	//----- nvinfo : EIATTR_KPARAM_INFO
	.align		4
.L_19:
        /*0038*/ 	.byte	0x04, 0x17
        /*003a*/ 	.short	(.L_21 - .L_20)
.L_20:
        /*003c*/ 	.word	0x00000000
        /*0040*/ 	.short	0x0009
        /*0042*/ 	.short	0x002c
        /*0044*/ 	.byte	0x00, 0xf0, 0x11, 0x00


	//----- nvinfo : EIATTR_KPARAM_INFO
	.align		4
.L_21:
        /*0048*/ 	.byte	0x04, 0x17
        /*004a*/ 	.short	(.L_23 - .L_22)
.L_22:
        /*004c*/ 	.word	0x00000000
        /*0050*/ 	.short	0x0008
        /*0052*/ 	.short	0x0028
        /*0054*/ 	.byte	0x00, 0xf0, 0x11, 0x00


	//----- nvinfo : EIATTR_KPARAM_INFO
	.align		4
.L_23:
        /*0058*/ 	.byte	0x04, 0x17
        /*005a*/ 	.short	(.L_25 - .L_24)
.L_24:
        /*005c*/ 	.word	0x00000000
        /*0060*/ 	.short	0x0007
        /*0062*/ 	.short	0x0024
        /*0064*/ 	.byte	0x00, 0xf0, 0x11, 0x00


	//----- nvinfo : EIATTR_KPARAM_INFO
	.align		4
.L_25:
        /*0068*/ 	.byte	0x04, 0x17
        /*006a*/ 	.short	(.L_27 - .L_26)
.L_26:
        /*006c*/ 	.word	0x00000000
        /*0070*/ 	.short	0x0006
        /*0072*/ 	.short	0x0020
        /*0074*/ 	.byte	0x00, 0xf0, 0x11, 0x00


	//----- nvinfo : EIATTR_KPARAM_INFO
	.align		4
.L_27:
        /*0078*/ 	.byte	0x04, 0x17
        /*007a*/ 	.short	(.L_29 - .L_28)
.L_28:
        /*007c*/ 	.word	0x00000000
        /*0080*/ 	.short	0x0005
        /*0082*/ 	.short	0x001c
        /*0084*/ 	.byte	0x00, 0xf0, 0x11, 0x00


	//----- nvinfo : EIATTR_KPARAM_INFO
	.align		4
.L_29:
        /*0088*/ 	.byte	0x04, 0x17
        /*008a*/ 	.short	(.L_31 - .L_30)
.L_30:
        /*008c*/ 	.word	0x00000000
        /*0090*/ 	.short	0x0004
        /*0092*/ 	.short	0x0018
        /*0094*/ 	.byte	0x00, 0xf0, 0x11, 0x00


	//----- nvinfo : EIATTR_KPARAM_INFO
	.align		4
.L_31:
        /*0098*/ 	.byte	0x04, 0x17
        /*009a*/ 	.short	(.L_33 - .L_32)
.L_32:
        /*009c*/ 	.word	0x00000000
        /*00a0*/ 	.short	0x0003
        /*00a2*/ 	.short	0x0014
        /*00a4*/ 	.byte	0x00, 0xf0, 0x11, 0x00


	//----- nvinfo : EIATTR_KPARAM_INFO
	.align		4
.L_33:
        /*00a8*/ 	.byte	0x04, 0x17
        /*00aa*/ 	.short	(.L_35 - .L_34)
.L_34:
        /*00ac*/ 	.word	0x00000000
        /*00b0*/ 	.short	0x0002
        /*00b2*/ 	.short	0x0010
        /*00b4*/ 	.byte	0x00, 0xf0, 0x11, 0x00


	//----- nvinfo : EIATTR_KPARAM_INFO
	.align		4
.L_35:
        /*00b8*/ 	.byte	0x04, 0x17
        /*00ba*/ 	.short	(.L_37 - .L_36)
.L_36:
        /*00bc*/ 	.word	0x00000000
        /*00c0*/ 	.short	0x0001
        /*00c2*/ 	.short	0x0008
        /*00c4*/ 	.byte	0x00, 0xf5, 0x21, 0x00


	//----- nvinfo : EIATTR_KPARAM_INFO
	.align		4
.L_37:
        /*00c8*/ 	.byte	0x04, 0x17
        /*00ca*/ 	.short	(.L_39 - .L_38)
.L_38:
        /*00cc*/ 	.word	0x00000000
        /*00d0*/ 	.short	0x0000
        /*00d2*/ 	.short	0x0000
        /*00d4*/ 	.byte	0x00, 0xf5, 0x21, 0x00


	//----- nvinfo : EIATTR_SPARSE_MMA_MASK
	.align		4
.L_39:
        /*00d8*/ 	.byte	0x03, 0x50
        /*00da*/ 	.short	0x0000


	//----- nvinfo : EIATTR_MAXREG_COUNT
	.align		4
        /*00dc*/ 	.byte	0x03, 0x1b
        /*00de*/ 	.short	0x00ff


	//----- nvinfo : EIATTR_MERCURY_ISA_VERSION
	.align		4
        /*00e0*/ 	.byte	0x03, 0x5f
        /*00e2*/ 	.short	0x0101


	//----- nvinfo : EIATTR_VRC_CTA_INIT_COUNT
	.align		4
        /*00e4*/ 	.byte	0x02, 0x4a
	.zero		1
	.zero		1


	//----- nvinfo : EIATTR_EXIT_INSTR_OFFSETS
	.align		4
        /*00e8*/ 	.byte	0x04, 0x1c
        /*00ea*/ 	.short	(.L_41 - .L_40)


	//   ....[0]....
.L_40:
        /*00ec*/ 	.word	0x00000070


	//   ....[1]....
        /*00f0*/ 	.word	0x00000d80


	//----- nvinfo : EIATTR_CBANK_PARAM_SIZE
	.align		4
.L_41:
        /*00f4*/ 	.byte	0x03, 0x19
        /*00f6*/ 	.short	0x003c


	//----- nvinfo : EIATTR_PARAM_CBANK
	.align		4
        /*00f8*/ 	.byte	0x04, 0x0a
        /*00fa*/ 	.short	(.L_43 - .L_42)
	.align		4
.L_42:
        /*00fc*/ 	.word	index@(.nv.constant0._Z9update_fiPfS_ffffiiiifii)
        /*0100*/ 	.short	0x0380
        /*0102*/ 	.short	0x003c


	//----- nvinfo : EIATTR_SW_WAR
	.align		4
.L_43:
        /*0104*/ 	.byte	0x04, 0x36
        /*0106*/ 	.short	(.L_45 - .L_44)
.L_44:
        /*0108*/ 	.word	0x00000008
.L_45:


//--------------------- .nv.info._Z14InitializationPfS_Pii --------------------------
	.section	.nv.info._Z14InitializationPfS_Pii,"",@"SHT_CUDA_INFO"
	.sectionflags	@""
	.align	4


	//----- nvinfo : EIATTR_CUDA_API_VERSION
	.align		4
        /*0000*/ 	.byte	0x04, 0x37
        /*0002*/ 	.short	(.L_47 - .L_46)
.L_46:
        /*0004*/ 	.word	0x00000082


	//----- nvinfo : EIATTR_KPARAM_INFO
	.align		4
.L_47:
        /*0008*/ 	.byte	0x04, 0x17
        /*000a*/ 	.short	(.L_49 - .L_48)
.L_48:
        /*000c*/ 	.word	0x00000000
        /*0010*/ 	.short	0x0003
        /*0012*/ 	.short	0x0018
        /*0014*/ 	.byte	0x00, 0xf0, 0x11, 0x00


	//----- nvinfo : EIATTR_KPARAM_INFO
	.align		4
.L_49:
        /*0018*/ 	.byte	0x04, 0x17
        /*001a*/ 	.short	(.L_51 - .L_50)
.L_50:
        /*001c*/ 	.word	0x00000000
        /*0020*/ 	.short	0x0002
        /*0022*/ 	.short	0x0010
        /*0024*/ 	.byte	0x00, 0xf5, 0x21, 0x00


	//----- nvinfo : EIATTR_KPARAM_INFO
	.align		4
.L_51:
        /*0028*/ 	.byte	0x04, 0x17
        /*002a*/ 	.short	(.L_53 - .L_52)
.L_52:
        /*002c*/ 	.word	0x00000000
        /*0030*/ 	.short	0x0001
        /*0032*/ 	.short	0x0008
        /*0034*/ 	.byte	0x00, 0xf5, 0x21, 0x00


	//----- nvinfo : EIATTR_KPARAM_INFO
	.align		4
.L_53:
        /*0038*/ 	.byte	0x04, 0x17
        /*003a*/ 	.short	(.L_55 - .L_54)
.L_54:
        /*003c*/ 	.word	0x00000000
        /*0040*/ 	.short	0x0000
        /*0042*/ 	.short	0x0000
        /*0044*/ 	.byte	0x00, 0xf5, 0x21, 0x00


	//----- nvinfo : EIATTR_SPARSE_MMA_MASK
	.align		4
.L_55:
        /*0048*/ 	.byte	0x03, 0x50
        /*004a*/ 	.short	0x0000


	//----- nvinfo : EIATTR_MAXREG_COUNT
	.align		4
        /*004c*/ 	.byte	0x03, 0x1b
        /*004e*/ 	.short	0x00ff


	//----- nvinfo : EIATTR_MERCURY_ISA_VERSION
	.align		4
        /*0050*/ 	.byte	0x03, 0x5f
        /*0052*/ 	.short	0x0101


	//----- nvinfo : EIATTR_VRC_CTA_INIT_COUNT
	.align		4
        /*0054*/ 	.byte	0x02, 0x4a
	.zero		1
	.zero		1


	//----- nvinfo : EIATTR_EXIT_INSTR_OFFSETS
	.align		4
        /*0058*/ 	.byte	0x04, 0x1c
        /*005a*/ 	.short	(.L_57 - .L_56)


	//   ....[0]....
.L_56:
        /*005c*/ 	.word	0x00000070


	//   ....[1]....
        /*0060*/ 	.word	0x00000140


	//----- nvinfo : EIATTR_CBANK_PARAM_SIZE
	.align		4
.L_57:
        /*0064*/ 	.byte	0x03, 0x19
        /*0066*/ 	.short	0x001c


	//----- nvinfo : EIATTR_PARAM_CBANK
	.align		4
        /*0068*/ 	.byte	0x04, 0x0a
        /*006a*/ 	.short	(.L_59 - .L_58)
	.align		4
.L_58:
        /*006c*/ 	.word	index@(.nv.constant0._Z14InitializationPfS_Pii)
        /*0070*/ 	.short	0x0380
        /*0072*/ 	.short	0x001c


	//----- nvinfo : EIATTR_SW_WAR
	.align		4
.L_59:
        /*0074*/ 	.byte	0x04, 0x36
        /*0076*/ 	.short	(.L_61 - .L_60)
.L_60:
        /*0078*/ 	.word	0x00000008
.L_61:


//--------------------- .nv.callgraph             --------------------------
	.section	.nv.callgraph,"",@"SHT_CUDA_CALLGRAPH"
	.align	4
	.sectionentsize	8
	.align		4
        /*0000*/ 	.word	0x00000000
	.align		4
        /*0004*/ 	.word	0xffffffff
	.align		4
        /*0008*/ 	.word	0x00000000
	.align		4
        /*000c*/ 	.word	0xfffffffe
	.align		4
        /*0010*/ 	.word	0x00000000
	.align		4
        /*0014*/ 	.word	0xfffffffd
	.align		4
        /*0018*/ 	.word	0x00000000
	.align		4
        /*001c*/ 	.word	0xfffffffc


//--------------------- .text._Z9update_fiPfS_ffffiiiifii --------------------------
	.section	.text._Z9update_fiPfS_ffffiiiifii,"ax",@progbits
	.align	128
        .global         _Z9update_fiPfS_ffffiiiifii
        .type           _Z9update_fiPfS_ffffiiiifii,@function
        .size           _Z9update_fiPfS_ffffiiiifii,(.L_x_7 - _Z9update_fiPfS_ffffiiiifii)
        .other          _Z9update_fiPfS_ffffiiiifii,@"STO_CUDA_ENTRY STV_DEFAULT"
_Z9update_fiPfS_ffffiiiifii:
.text._Z9update_fiPfS_ffffiiiifii:
[----:B------:R-:W-:Y:S01]  /*0000*/  LDC R1, c[0x0][0x37c] ;  /* 0x0000df00ff017b82 */ /* 0x000fe20000000800 */
[----:B------:R-:W0:Y:S07]  /*0010*/  S2R R3, SR_TID.X ;  /* 0x0000000000037919 */ /* 0x000e2e0000002100 */
[----:B------:R-:W0:Y:S01]  /*0020*/  S2UR UR4, SR_CTAID.X ;  /* 0x00000000000479c3 */ /* 0x000e220000002500 */
[----:B------:R-:W1:Y:S07]  /*0030*/  LDCU UR5, c[0x0][0x3b8] ;  /* 0x00007700ff0577ac */ /* 0x000e6e0008000800 */
[----:B------:R-:W0:Y:S02]  /*0040*/  LDC R10, c[0x0][0x360] ;  /* 0x0000d800ff0a7b82 */ /* 0x000e240000000800 */
[----:B0-----:R-:W-:-:S05]  /*0050*/  IMAD R10, R10, UR4, R3 ;  /* 0x000000040a0a7c24 */ /* 0x001fca000f8e0203 */
[----:B-1----:R-:W-:-:S13]  /*0060*/  ISETP.GE.AND P0, PT, R10, UR5, PT ;  /* 0x000000050a007c0c */ /* 0x002fda000bf06270 */
[----:B------:R-:W-:Y:S05]  /*0070*/  @P0 EXIT ;  /* 0x000000000000094d */ /* 0x000fea0003800000 */
[----:B------:R-:W0:Y:S01]  /*0080*/  LDCU UR8, c[0x0][0x3b4] ;  /* 0x00007680ff0877ac */ /* 0x000e220008000800 */
[----:B------:R-:W1:Y:S01]  /*0090*/  LDCU.64 UR12, c[0x0][0x358] ;  /* 0x00006b00ff0c77ac */ /* 0x000e620008000a00 */
[----:B0-----:R-:W-:-:S09]  /*00a0*/  UISETP.GE.AND UP0, UPT, UR8, 0x1, UPT ;  /* 0x000000010800788c */ /* 0x001fd2000bf06270 */
[----:B-1----:R-:W-:Y:S05]  /*00b0*/  BRA.U !UP0, `(.L_x_0) ;  /* 0x0000000908a07547 */ /* 0x002fea000b800000 */
[----:B------:R-:W0:Y:S01]  /*00c0*/  LDCU.64 UR4, c[0x0][0x3a8] ;  /* 0x00007500ff0477ac */ /* 0x000e220008000a00 */
[----:B------:R-:W-:Y:S02]  /*00d0*/  HFMA2 R0, -RZ, RZ, 0, 0 ;  /* 0x00000000ff007431 */ /* 0x000fe400000001ff */
[----:B------:R-:W-:Y:S01]  /*00e0*/  IMAD R17, R10, UR8, RZ ;  /* 0x000000080a117c24 */ /* 0x000fe2000f8e02ff */
[----:B------:R-:W-:Y:S02]  /*00f0*/  UISETP.GE.U32.AND UP1, UPT, UR8, 0x8, UPT ;  /* 0x000000080800788c */ /* 0x000fe4000bf26070 */
[----:B------:R-:W-:-:S04]  /*0100*/  ULOP3.LUT UR9, UR8, 0x7, URZ, 0xc0, !UPT ;  /* 0x0000000708097892 */ /* 0x000fc8000f8ec0ff */
[----:B------:R-:W-:Y:S02]  /*0110*/  UISETP.NE.AND UP0, UPT, UR9, URZ, UPT ;  /* 0x000000ff0900728c */ /* 0x000fe4000bf05270 */
[----:B0-----:R-:W-:Y:S02]  /*0120*/  UIMAD UR4, UR8, UR4, URZ ;  /* 0x00000004080472a4 */ /* 0x001fe4000f8e02ff */
[----:B------:R-:W-:Y:S01]  /*0130*/  UIMAD UR5, UR8, UR5, URZ ;  /* 0x00000005080572a4 */ /* 0x000fe2000f8e02ff */
[----:B------:R-:W-:Y:S11]  /*0140*/  BRA.U !UP1, `(.L_x_1) ;  /* 0x0000000509307547 */ /* 0x000ff6000b800000 */
[----:B------:R-:W0:Y:S01]  /*0150*/  LDCU.64 UR6, c[0x0][0x388] ;  /* 0x00007100ff0677ac */ /* 0x000e220008000a00 */
[----:B------:R-:W-:Y:S02]  /*0160*/  MOV R15, UR5 ;  /* 0x00000005000f7c02 */ /* 0x000fe40008000f00 */
[----:B------:R-:W-:Y:S01]  /*0170*/  MOV R13, R17 ;  /* 0x00000011000d7202 */ /* 0x000fe20000000f00 */
[----:B------:R-:W-:Y:S01]  /*0180*/  ULOP3.LUT UR10, UR8, 0x7ffffff8, URZ, 0xc0, !UPT ;  /* 0x7ffffff8080a7892 */ /* 0x000fe2000f8ec0ff */
[----:B------:R-:W-:-:S03]  /*0190*/  MOV R11, UR4 ;  /* 0x00000004000b7c02 */ /* 0x000fc60008000f00 */
[----:B------:R-:W-:Y:S02]  /*01a0*/  UIADD3 UR11, UPT, UPT, -UR10, URZ, URZ ;  /* 0x000000ff0a0b7290 */ /* 0x000fe4000fffe1ff */
[----:B------:R-:W-:Y:S01]  /*01b0*/  MOV R0, UR10 ;  /* 0x0000000a00007c02 */ /* 0x000fe20008000f00 */
[----:B0-----:R-:W-:-:S04]  /*01c0*/  UIADD3 UR6, UP1, UPT, UR6, 0x10, URZ ;  /* 0x0000001006067890 */ /* 0x001fc8000ff3e0ff */
[----:B------:R-:W-:Y:S02]  /*01d0*/  UIADD3.X UR7, UPT, UPT, URZ, UR7, URZ, UP1, !UPT ;  /* 0x00000007ff077290 */ /* 0x000fe40008ffe4ff */
[----:B------:R-:W-:-:S04]  /*01e0*/  MOV R2, UR6 ;  /* 0x0000000600027c02 */ /* 0x000fc80008000f00 */
[----:B------:R-:W-:-:S07]  /*01f0*/  MOV R3, UR7 ;  /* 0x0000000700037c02 */ /* 0x000fce0008000f00 */
.L_x_2:
[----:B------:R-:W-:-:S04]  /*0200*/  IMAD.WIDE R8, R11, 0x4, R2 ;  /* 0x000000040b087825 */ /* 0x000fc800078e0202 */
[--C-:B------:R-:W-:Y:S01]  /*0210*/  IMAD.WIDE R6, R13, 0x4, R2.reuse ;  /* 0x000000040d067825 */ /* 0x100fe200078e0202 */
[----:B------:R-:W2:Y:S03]  /*0220*/  LDG.E R18, desc[UR12][R8.64+-0x10] ;  /* 0xfffff00c08127981 */ /* 0x000ea6000c1e1900 */
[----:B------:R-:W-:Y:S01]  /*0230*/  IMAD.WIDE R4, R15, 0x4, R2 ;  /* 0x000000040f047825 */ /* 0x000fe200078e0202 */
[----:B------:R-:W2:Y:S04]  /*0240*/  LDG.E R21, desc[UR12][R6.64+-0x10] ;  /* 0xfffff00c06157981 */ /* 0x000ea8000c1e1900 */
[----:B------:R-:W3:Y:S04]  /*0250*/  LDG.E R26, desc[UR12][R4.64+-0x10] ;  /* 0xfffff00c041a7981 */ /* 0x000ee8000c1e1900 */
[----:B------:R-:W4:Y:S04]  /*0260*/  LDG.E R20, desc[UR12][R8.64+-0xc] ;  /* 0xfffff40c08147981 */ /* 0x000f28000c1e1900 */
[----:B------:R-:W4:Y:S04]  /*0270*/  LDG.E R23, desc[UR12][R6.64+-0xc] ;  /* 0xfffff40c06177981 */ /* 0x000f28000c1e1900 */
[----:B------:R-:W5:Y:S04]  /*0280*/  LDG.E R24, desc[UR12][R4.64+-0xc] ;  /* 0xfffff40c04187981 */ /* 0x000f68000c1e1900 */
[----:B------:R-:W5:Y:S04]  /*0290*/  LDG.E R12, desc[UR12][R8.64+-0x8] ;  /* 0xfffff80c080c7981 */ /* 0x000f68000c1e1900 */
[----:B------:R-:W5:Y:S04]  /*02a0*/  LDG.E R19, desc[UR12][R6.64+-0x8] ;  /* 0xfffff80c06137981 */ /* 0x000f68000c1e1900 */
[----:B------:R-:W5:Y:S04]  /*02b0*/  LDG.E R14, desc[UR12][R4.64+-0x8] ;  /* 0xfffff80c040e7981 */ /* 0x000f68000c1e1900 */
[----:B------:R-:W5:Y:S01]  /*02c0*/  LDG.E R28, desc[UR12][R8.64+0xc] ;  /* 0x00000c0c081c7981 */ /* 0x000f62000c1e1900 */
[----:B--2---:R-:W-:-:S03]  /*02d0*/  FADD R25, R18, -R21 ;  /* 0x8000001512197221 */ /* 0x004fc60000000000 */
[----:B------:R-:W2:Y:S01]  /*02e0*/  LDG.E R18, desc[UR12][R6.64] ;  /* 0x0000000c06127981 */ /* 0x000ea2000c1e1900 */
[----:B---3--:R-:W-:Y:S01]  /*02f0*/  FADD R21, -R21, R26 ;  /* 0x0000001a15157221 */ /* 0x008fe20000000100 */
[----:B------:R-:W-:Y:S02]  /*0300*/  FFMA R26, R25, R25, R16 ;  /* 0x00000019191a7223 */ /* 0x000fe40000000010 */
[----:B------:R-:W3:Y:S01]  /*0310*/  LDG.E R16, desc[UR12][R6.64+-0x4] ;  /* 0xfffffc0c06107981 */ /* 0x000ee2000c1e1900 */
[----:B----4-:R-:W-:Y:S01]  /*0320*/  FADD R27, R20, -R23 ;  /* 0x80000017141b7221 */ /* 0x010fe20000000000 */
[----:B------:R-:W-:Y:S02]  /*0330*/  FFMA R22, R21, R21, R22 ;  /* 0x0000001515167223 */ /* 0x000fe40000000016 */
[----:B------:R-:W4:Y:S01]  /*0340*/  LDG.E R20, desc[UR12][R6.64+0x4] ;  /* 0x0000040c06147981 */ /* 0x000f22000c1e1900 */
[----:B-----5:R-:W-:Y:S01]  /*0350*/  FADD R29, -R23, R24 ;  /* 0x00000018171d7221 */ /* 0x020fe20000000100 */
[----:B------:R-:W-:-:S02]  /*0360*/  FFMA R26, R27, R27, R26 ;  /* 0x0000001b1b1a7223 */ /* 0x000fc4000000001a */
[----:B------:R-:W3:Y:S04]  /*0370*/  LDG.E R23, desc[UR12][R8.64+-0x4] ;  /* 0xfffffc0c08177981 */ /* 0x000ee8000c1e1900 */
[----:B------:R-:W5:Y:S01]  /*0380*/  LDG.E R27, desc[UR12][R4.64+-0x4] ;  /* 0xfffffc0c041b7981 */ /* 0x000f62000c1e1900 */
[----:B------:R-:W-:Y:S01]  /*0390*/  FFMA R22, R29, R29, R22 ;  /* 0x0000001d1d167223 */ /* 0x000fe20000000016 */
[----:B------:R-:W-:Y:S02]  /*03a0*/  FADD R12, R12, -R19 ;  /* 0x800000130c0c7221 */ /* 0x000fe40000000000 */
[----:B------:R-:W2:Y:S01]  /*03b0*/  LDG.E R29, desc[UR12][R4.64] ;  /* 0x0000000c041d7981 */ /* 0x000ea2000c1e1900 */
[----:B------:R-:W-:Y:S01]  /*03c0*/  FADD R14, -R19, R14 ;  /* 0x0000000e130e7221 */ /* 0x000fe20000000100 */
[----:B------:R-:W-:-:S02]  /*03d0*/  FFMA R26, R12, R12, R26 ;  /* 0x0000000c0c1a7223 */ /* 0x000fc4000000001a */
[----:B------:R-:W4:Y:S04]  /*03e0*/  LDG.E R19, desc[UR12][R8.64] ;  /* 0x0000000c08137981 */ /* 0x000f28000c1e1900 */
[----:B------:R-:W4:Y:S04]  /*03f0*/  LDG.E R12, desc[UR12][R4.64+0x4] ;  /* 0x0000040c040c7981 */ /* 0x000f28000c1e1900 */
[----:B------:R-:W4:Y:S04]  /*0400*/  LDG.E R21, desc[UR12][R6.64+0x8] ;  /* 0x0000080c06157981 */ /* 0x000f28000c1e1900 */
[----:B------:R-:W4:Y:S01]  /*0410*/  LDG.E R25, desc[UR12][R6.64+0xc] ;  /* 0x00000c0c06197981 */ /* 0x000f22000c1e1900 */
[----:B------:R-:W-:-:S03]  /*0420*/  FFMA R14, R14, R14, R22 ;  /* 0x0000000e0e0e7223 */ /* 0x000fc60000000016 */
[----:B------:R-:W4:Y:S04]  /*0430*/  LDG.E R24, desc[UR12][R8.64+0x8] ;  /* 0x0000080c08187981 */ /* 0x000f28000c1e1900 */
[----:B------:R-:W4:Y:S04]  /*0440*/  LDG.E R22, desc[UR12][R4.64+0xc] ;  /* 0x00000c0c04167981 */ /* 0x000f28000c1e1900 */
[----:B------:R-:W4:Y:S04]  /*0450*/  LDG.E R7, desc[UR12][R8.64+0x4] ;  /* 0x0000040c08077981 */ /* 0x000f28000c1e1900 */
[----:B------:R0:W4:Y:S01]  /*0460*/  LDG.E R6, desc[UR12][R4.64+0x8] ;  /* 0x0000080c04067981 */ /* 0x000122000c1e1900 */
[----:B------:R-:W-:-:S04]  /*0470*/  UIADD3 UR11, UPT, UPT, UR11, 0x8, URZ ;  /* 0x000000080b0b7890 */ /* 0x000fc8000fffe0ff */
[----:B------:R-:W-:Y:S01]  /*0480*/  UISETP.NE.AND UP1, UPT, UR11, URZ, UPT ;  /* 0x000000ff0b00728c */ /* 0x000fe2000bf25270 */
[----:B------:R-:W-:Y:S02]  /*0490*/  IADD3 R11, PT, PT, R11, 0x8, RZ ;  /* 0x000000080b0b7810 */ /* 0x000fe40007ffe0ff */
[----:B------:R-:W-:Y:S02]  /*04a0*/  IADD3 R13, PT, PT, R13, 0x8, RZ ;  /* 0x000000080d0d7810 */ /* 0x000fe40007ffe0ff */
[----:B------:R-:W-:Y:S01]  /*04b0*/  IADD3 R15, PT, PT, R15, 0x8, RZ ;  /* 0x000000080f0f7810 */ /* 0x000fe20007ffe0ff */
[----:B---3--:R-:W-:Y:S01]  /*04c0*/  FADD R23, R23, -R16 ;  /* 0x8000001017177221 */ /* 0x008fe20000000000 */
[----:B-----5:R-:W-:-:S03]  /*04d0*/  FADD R27, -R16, R27 ;  /* 0x0000001b101b7221 */ /* 0x020fc60000000100 */
[----:B------:R-:W-:Y:S01]  /*04e0*/  FFMA R26, R23, R23, R26 ;  /* 0x00000017171a7223 */ /* 0x000fe2000000001a */
[----:B------:R-:W-:Y:S01]  /*04f0*/  FFMA R14, R27, R27, R14 ;  /* 0x0000001b1b0e7223 */ /* 0x000fe2000000000e */
[----:B--2---:R-:W-:Y:S01]  /*0500*/  FADD R29, -R18, R29 ;  /* 0x0000001d121d7221 */ /* 0x004fe20000000100 */
[----:B----4-:R-:W-:-:S03]  /*0510*/  FADD R19, R19, -R18 ;  /* 0x8000001213137221 */ /* 0x010fc60000000000 */
[----:B------:R-:W-:Y:S01]  /*0520*/  FFMA R14, R29, R29, R14 ;  /* 0x0000001d1d0e7223 */ /* 0x000fe2000000000e */
[----:B0-----:R-:W-:Y:S01]  /*0530*/  FADD R5, -R20, R12 ;  /* 0x0000000c14057221 */ /* 0x001fe20000000100 */
[----:B------:R-:W-:-:S03]  /*0540*/  FFMA R26, R19, R19, R26 ;  /* 0x00000013131a7223 */ /* 0x000fc6000000001a */
[----:B------:R-:W-:Y:S01]  /*0550*/  FFMA R14, R5, R5, R14 ;  /* 0x00000005050e7223 */ /* 0x000fe2000000000e */
[----:B------:R-:W-:Y:S01]  /*0560*/  FADD R7, R7, -R20 ;  /* 0x8000001407077221 */ /* 0x000fe20000000000 */
[----:B------:R-:W-:-:S03]  /*0570*/  FADD R5, -R21, R6 ;  /* 0x0000000615057221 */ /* 0x000fc60000000100 */
[----:B------:R-:W-:Y:S01]  /*0580*/  FFMA R26, R7, R7, R26 ;  /* 0x00000007071a7223 */ /* 0x000fe2000000001a */
[----:B------:R-:W-:Y:S01]  /*0590*/  FADD R21, R24, -R21 ;  /* 0x8000001518157221 */ /* 0x000fe20000000000 */
[----:B------:R-:W-:Y:S01]  /*05a0*/  FFMA R14, R5, R5, R14 ;  /* 0x00000005050e7223 */ /* 0x000fe2000000000e */
[----:B------:R-:W-:Y:S02]  /*05b0*/  FADD R5, -R25, R22 ;  /* 0x0000001619057221 */ /* 0x000fe40000000100 */
[----:B------:R-:W-:Y:S01]  /*05c0*/  FFMA R26, R21, R21, R26 ;  /* 0x00000015151a7223 */ /* 0x000fe2000000001a */
[----:B------:R-:W-:Y:S01]  /*05d0*/  FADD R25, R28, -R25 ;  /* 0x800000191c197221 */ /* 0x000fe20000000000 */
[----:B------:R-:W-:-:S03]  /*05e0*/  FFMA R22, R5, R5, R14 ;  /* 0x0000000505167223 */ /* 0x000fc6000000000e */
[----:B------:R-:W-:Y:S01]  /*05f0*/  FFMA R16, R25, R25, R26 ;  /* 0x0000001919107223 */ /* 0x000fe2000000001a */
[----:B------:R-:W-:Y:S06]  /*0600*/  BRA.U UP1, `(.L_x_2) ;  /* 0xfffffff901fc7547 */ /* 0x000fec000b83ffff */
.L_x_1:
[----:B------:R-:W-:Y:S05]  /*0610*/  BRA.U !UP0, `(.L_x_0) ;  /* 0x0000000508487547 */ /* 0x000fea000b800000 */
[----:B------:R-:W-:Y:S02]  /*0620*/  UISETP.GE.U32.AND UP0, UPT, UR9, 0x4, UPT ;  /* 0x000000040900788c */ /* 0x000fe4000bf06070 */
[----:B------:R-:W-:-:S04]  /*0630*/  ULOP3.LUT UR7, UR8, 0x3, URZ, 0xc0, !UPT ;  /* 0x0000000308077892 */ /* 0x000fc8000f8ec0ff */
[----:B------:R-:W-:-:S03]  /*0640*/  UISETP.NE.AND UP1, UPT, UR7, URZ, UPT ;  /* 0x000000ff0700728c */ /* 0x000fc6000bf25270 */
[----:B------:R-:W-:Y:S08]  /*0650*/  BRA.U !UP0, `(.L_x_3) ;  /* 0x0000000108907547 */ /* 0x000ff0000b800000 */
[----:B------:R-:W0:Y:S01]  /*0660*/  LDC.64 R4, c[0x0][0x388] ;  /* 0x0000e200ff047b82 */ /* 0x000e220000000a00 */
[----:B------:R-:W-:Y:S02]  /*0670*/  IADD3 R7, PT, PT, R17, R0, RZ ;  /* 0x0000000011077210 */ /* 0x000fe40007ffe0ff */
[C---:B------:R-:W-:Y:S02]  /*0680*/  IADD3 R3, PT, PT, R0.reuse, UR5, RZ ;  /* 0x0000000500037c10 */ /* 0x040fe4000fffe0ff */
[----:B------:R-:W-:Y:S01]  /*0690*/  IADD3 R9, PT, PT, R0, UR4, RZ ;  /* 0x0000000400097c10 */ /* 0x000fe2000fffe0ff */
[----:B0-----:R-:W-:-:S04]  /*06a0*/  IMAD.WIDE R6, R7, 0x4, R4 ;  /* 0x0000000407067825 */ /* 0x001fc800078e0204 */
        /* <DEDUP_REMOVED lines=11> */
[----:B------:R-:W5:Y:S04]  /*0760*/  LDG.E R12, desc[UR12][R6.64+0xc] ;  /* 0x00000c0c060c7981 */ /* 0x000f68000c1e1900 */
[----:B------:R-:W5:Y:S04]  /*0770*/  LDG.E R13, desc[UR12][R2.64+0xc] ;  /* 0x00000c0c020d7981 */ /* 0x000f68000c1e1900 */
[----:B------:R-:W5:Y:S01]  /*0780*/  LDG.E R15, desc[UR12][R4.64+0xc] ;  /* 0x00000c0c040f7981 */ /* 0x000f62000c1e1900 */
[----:B------:R-:W-:Y:S01]  /*0790*/  IADD3 R0, PT, PT, R0, 0x4, RZ ;  /* 0x0000000400007810 */ /* 0x000fe20007ffe0ff */
[----:B--2---:R-:W-:Y:S01]  /*07a0*/  FADD R21, -R19, R18 ;  /* 0x0000001213157221 */ /* 0x004fe20000000100 */
[----:B---3--:R-:W-:-:S03]  /*07b0*/  FADD R19, R14, -R19 ;  /* 0x800000130e137221 */ /* 0x008fc60000000000 */
[----:B------:R-:W-:Y:S01]  /*07c0*/  FFMA R21, R21, R21, R22 ;  /* 0x0000001515157223 */ /* 0x000fe20000000016 */
[----:B------:R-:W-:Y:S01]  /*07d0*/  FFMA R16, R19, R19, R16 ;  /* 0x0000001313107223 */ /* 0x000fe20000000010 */
[----:B----4-:R-:W-:Y:S01]  /*07e0*/  FADD R24, -R23, R24 ;  /* 0x0000001817187221 */ /* 0x010fe20000000100 */
[----:B-----5:R-:W-:-:S03]  /*07f0*/  FADD R23, R20, -R23 ;  /* 0x8000001714177221 */ /* 0x020fc60000000000 */
[----:B------:R-:W-:Y:S01]  /*0800*/  FFMA R21, R24, R24, R21 ;  /* 0x0000001818157223 */ /* 0x000fe20000000015 */
[----:B------:R-:W-:Y:S01]  /*0810*/  FFMA R16, R23, R23, R16 ;  /* 0x0000001717107223 */ /* 0x000fe20000000010 */
[----:B------:R-:W-:Y:S01]  /*0820*/  FADD R14, -R8, R11 ;  /* 0x0000000b080e7221 */ /* 0x000fe20000000100 */
[----:B------:R-:W-:-:S03]  /*0830*/  FADD R9, R9, -R8 ;  /* 0x8000000809097221 */ /* 0x000fc60000000000 */
[----:B------:R-:W-:Y:S01]  /*0840*/  FFMA R21, R14, R14, R21 ;  /* 0x0000000e0e157223 */ /* 0x000fe20000000015 */
[----:B------:R-:W-:Y:S01]  /*0850*/  FFMA R16, R9, R9, R16 ;  /* 0x0000000909107223 */ /* 0x000fe20000000010 */
[----:B------:R-:W-:Y:S01]  /*0860*/  FADD R22, -R12, R13 ;  /* 0x0000000d0c167221 */ /* 0x000fe20000000100 */
[----:B------:R-:W-:-:S03]  /*0870*/  FADD R15, R15, -R12 ;  /* 0x8000000c0f0f7221 */ /* 0x000fc60000000000 */
[----:B------:R-:W-:Y:S01]  /*0880*/  FFMA R22, R22, R22, R21 ;  /* 0x0000001616167223 */ /* 0x000fe20000000015 */
[----:B------:R-:W-:-:S07]  /*0890*/  FFMA R16, R15, R15, R16 ;  /* 0x0000000f0f107223 */ /* 0x000fce0000000010 */
.L_x_3:
[----:B------:R-:W-:Y:S05]  /*08a0*/  BRA.U !UP1, `(.L_x_0) ;  /* 0x0000000109a47547 */ /* 0x000fea000b800000 */
[----:B------:R-:W-:Y:S02]  /*08b0*/  UISETP.NE.AND UP0, UPT, UR7, 0x1, UPT ;  /* 0x000000010700788c */ /* 0x000fe4000bf05270 */
[----:B------:R-:W-:-:S04]  /*08c0*/  ULOP3.LUT UR6, UR8, 0x1, URZ, 0xc0, !UPT ;  /* 0x0000000108067892 */ /* 0x000fc8000f8ec0ff */
[----:B------:R-:W-:-:S03]  /*08d0*/  UISETP.NE.U32.AND UP1, UPT, UR6, 0x1, UPT ;  /* 0x000000010600788c */ /* 0x000fc6000bf25070 */
        /* <DEDUP_REMOVED lines=9> */
[----:B------:R-:W3:Y:S04]  /*0970*/  LDG.E R12, desc[UR12][R6.64] ;  /* 0x0000000c060c7981 */ /* 0x000ee8000c1e1900 */
[----:B------:R-:W3:Y:S04]  /*0980*/  LDG.E R9, desc[UR12][R4.64] ;  /* 0x0000000c04097981 */ /* 0x000ee8000c1e1900 */
[----:B------:R-:W4:Y:S04]  /*0990*/  LDG.E R8, desc[UR12][R2.64] ;  /* 0x0000000c02087981 */ /* 0x000f28000c1e1900 */
[----:B------:R-:W2:Y:S04]  /*09a0*/  LDG.E R15, desc[UR12][R6.64+0x4] ;  /* 0x0000040c060f7981 */ /* 0x000ea8000c1e1900 */
[----:B------:R-:W5:Y:S01]  /*09b0*/  LDG.E R13, desc[UR12][R2.64+0x4] ;  /* 0x0000040c020d7981 */ /* 0x000f62000c1e1900 */
[----:B------:R-:W-:Y:S01]  /*09c0*/  IADD3 R0, PT, PT, R0, 0x2, RZ ;  /* 0x0000000200007810 */ /* 0x000fe20007ffe0ff */
[----:B---3--:R-:W-:Y:S01]  /*09d0*/  FADD R11, -R9, R12 ;  /* 0x0000000c090b7221 */ /* 0x008fe20000000100 */
[----:B----4-:R-:W-:-:S03]  /*09e0*/  FADD R9, R8, -R9 ;  /* 0x8000000908097221 */ /* 0x010fc60000000000 */
[----:B------:R-:W-:Y:S01]  /*09f0*/  FFMA R22, R11, R11, R22 ;  /* 0x0000000b0b167223 */ /* 0x000fe20000000016 */
[----:B--2---:R-:W-:Y:S01]  /*0a00*/  FADD R15, -R14, R15 ;  /* 0x0000000f0e0f7221 */ /* 0x004fe20000000100 */
[----:B------:R-:W-:Y:S01]  /*0a10*/  FFMA R16, R9, R9, R16 ;  /* 0x0000000909107223 */ /* 0x000fe20000000010 */
[----:B-----5:R-:W-:Y:S02]  /*0a20*/  FADD R13, R13, -R14 ;  /* 0x8000000e0d0d7221 */ /* 0x020fe40000000000 */
[----:B------:R-:W-:Y:S02]  /*0a30*/  FFMA R22, R15, R15, R22 ;  /* 0x0000000f0f167223 */ /* 0x000fe40000000016 */
[----:B------:R-:W-:-:S07]  /*0a40*/  FFMA R16, R13, R13, R16 ;  /* 0x0000000d0d107223 */ /* 0x000fce0000000010 */
.L_x_4:
[----:B------:R-:W-:Y:S05]  /*0a50*/  BRA.U UP1, `(.L_x_0) ;  /* 0x0000000101387547 */ /* 0x000fea000b800000 */
[----:B------:R-:W0:Y:S01]  /*0a60*/  LDC.64 R6, c[0x0][0x388] ;  /* 0x0000e200ff067b82 */ /* 0x000e220000000a00 */
[----:B------:R-:W-:Y:S02]  /*0a70*/  IADD3 R5, PT, PT, R17, R0, RZ ;  /* 0x0000000011057210 */ /* 0x000fe40007ffe0ff */
[C---:B------:R-:W-:Y:S02]  /*0a80*/  IADD3 R3, PT, PT, R0.reuse, UR4, RZ ;  /* 0x0000000400037c10 */ /* 0x040fe4000fffe0ff */
[----:B------:R-:W-:Y:S01]  /*0a90*/  IADD3 R9, PT, PT, R0, UR5, RZ ;  /* 0x0000000500097c10 */ /* 0x000fe2000fffe0ff */
[----:B0-----:R-:W-:-:S04]  /*0aa0*/  IMAD.WIDE R4, R5, 0x4, R6 ;  /* 0x0000000405047825 */ /* 0x001fc800078e0206 */
[--C-:B------:R-:W-:Y:S02]  /*0ab0*/  IMAD.WIDE R2, R3, 0x4, R6.reuse ;  /* 0x0000000403027825 */ /* 0x100fe400078e0206 */
[----:B------:R-:W2:Y:S02]  /*0ac0*/  LDG.E R5, desc[UR12][R4.64] ;  /* 0x0000000c04057981 */ /* 0x000ea4000c1e1900 */
[----:B------:R-:W-:Y:S02]  /*0ad0*/  IMAD.WIDE R6, R9, 0x4, R6 ;  /* 0x0000000409067825 */ /* 0x000fe400078e0206 */
[----:B------:R-:W2:Y:S04]  /*0ae0*/  LDG.E R2, desc[UR12][R2.64] ;  /* 0x0000000c02027981 */ /* 0x000ea8000c1e1900 */
[----:B------:R-:W3:Y:S01]  /*0af0*/  LDG.E R6, desc[UR12][R6.64] ;  /* 0x0000000c06067981 */ /* 0x000ee2000c1e1900 */
[----:B--2---:R-:W-:Y:S01]  /*0b00*/  FADD R9, R2, -R5 ;  /* 0x8000000502097221 */ /* 0x004fe20000000000 */
[----:B---3--:R-:W-:-:S03]  /*0b10*/  FADD R11, -R5, R6 ;  /* 0x00000006050b7221 */ /* 0x008fc60000000100 */
[----:B------:R-:W-:Y:S01]  /*0b20*/  FFMA R16, R9, R9, R16 ;  /* 0x0000000909107223 */ /* 0x000fe20000000010 */
[----:B------:R-:W-:-:S07]  /*0b30*/  FFMA R22, R11, R11, R22 ;  /* 0x0000000b0b167223 */ /* 0x000fce0000000016 */
.L_x_0:
[----:B------:R-:W0:Y:S01]  /*0b40*/  LDC.64 R2, c[0x0][0x380] ;  /* 0x0000e000ff027b82 */ /* 0x000e220000000a00 */
[----:B------:R-:W1:Y:S01]  /*0b50*/  LDCU UR4, c[0x0][0x3b0] ;  /* 0x00007600ff0477ac */ /* 0x000e620008000800 */
[----:B0-----:R-:W-:-:S05]  /*0b60*/  IMAD.WIDE R10, R10, 0x4, R2 ;  /* 0x000000040a0a7825 */ /* 0x001fca00078e0202 */
[----:B------:R-:W2:Y:S01]  /*0b70*/  LDG.E R0, desc[UR12][R10.64] ;  /* 0x0000000c0a007981 */ /* 0x000ea2000c1e1900 */
[----:B------:R-:W-:Y:S01]  /*0b80*/  HFMA2 R5, -RZ, RZ, 3.7421875, 0 ;  /* 0x437c0000ff057431 */ /* 0x000fe200000001ff */
[----:B------:R-:W-:Y:S01]  /*0b90*/  MOV R3, 0x3bbb989d ;  /* 0x3bbb989d00037802 */ /* 0x000fe20000000f00 */
[----:B-1----:R-:W-:Y:S01]  /*0ba0*/  FMUL R16, R16, -UR4 ;  /* 0x8000000410107c20 */ /* 0x002fe20008400000 */
[----:B------:R-:W-:Y:S01]  /*0bb0*/  FMUL R22, R22, -UR4 ;  /* 0x8000000416167c20 */ /* 0x000fe20008400000 */
[----:B------:R-:W0:Y:S02]  /*0bc0*/  LDCU.64 UR4, c[0x0][0x3a0] ;  /* 0x00007400ff0477ac */ /* 0x000e240008000a00 */
[----:B------:R-:W-:-:S04]  /*0bd0*/  FFMA.SAT R2, R16, R3, 0.5 ;  /* 0x3f00000010027423 */ /* 0x000fc80000002003 */
[----:B------:R-:W-:Y:S01]  /*0be0*/  FFMA.RM R6, R2, R5, 12582913 ;  /* 0x4b40000102067423 */ /* 0x000fe20000004005 */
[----:B------:R-:W-:-:S03]  /*0bf0*/  FFMA.SAT R2, R22, R3, 0.5 ;  /* 0x3f00000016027423 */ /* 0x000fc60000002003 */
[----:B------:R-:W-:Y:S01]  /*0c00*/  FADD R3, R6, -12583039 ;  /* 0xcb40007f06037421 */ /* 0x000fe20000000000 */
[----:B------:R-:W-:Y:S01]  /*0c10*/  FFMA.RM R8, R2, R5, 12582913 ;  /* 0x4b40000102087423 */ /* 0x000fe20000004005 */
[----:B------:R-:W-:Y:S01]  /*0c20*/  SHF.L.U32 R6, R6, 0x17, RZ ;  /* 0x0000001706067819 */ /* 0x000fe200000006ff */
[----:B------:R-:W1:Y:S01]  /*0c30*/  LDC.64 R4, c[0x0][0x390] ;  /* 0x0000e400ff047b82 */ /* 0x000e620000000a00 */
[----:B------:R-:W-:Y:S01]  /*0c40*/  FFMA R7, R16, 1.4426950216293334961, -R3 ;  /* 0x3fb8aa3b10077823 */ /* 0x000fe20000000803 */
[C---:B------:R-:W-:Y:S01]  /*0c50*/  FADD R9, R8.reuse, -12583039 ;  /* 0xcb40007f08097421 */ /* 0x040fe20000000000 */
[----:B------:R-:W-:Y:S02]  /*0c60*/  SHF.L.U32 R8, R8, 0x17, RZ ;  /* 0x0000001708087819 */ /* 0x000fe400000006ff */
[----:B------:R-:W-:Y:S01]  /*0c70*/  FFMA R7, R16, 1.925963033500011079e-08, R7 ;  /* 0x32a5706010077823 */ /* 0x000fe20000000007 */
[C---:B------:R-:W-:Y:S01]  /*0c80*/  FFMA R9, R22.reuse, 1.4426950216293334961, -R9 ;  /* 0x3fb8aa3b16097823 */ /* 0x040fe20000000809 */
[----:B0-----:R-:W-:Y:S01]  /*0c90*/  I2FP.F32.S32 R15, UR4 ;  /* 0x00000004000f7c45 */ /* 0x001fe20008201400 */
[----:B------:R-:W1:Y:S02]  /*0ca0*/  LDC.64 R2, c[0x0][0x398] ;  /* 0x0000e600ff027b82 */ /* 0x000e640000000a00 */
[----:B------:R-:W-:Y:S01]  /*0cb0*/  FFMA R22, R22, 1.925963033500011079e-08, R9 ;  /* 0x32a5706016167823 */ /* 0x000fe20000000009 */
[----:B------:R-:W0:Y:S08]  /*0cc0*/  MUFU.EX2 R7, R7 ;  /* 0x0000000700077308 */ /* 0x000e300000000800 */
[----:B------:R-:W3:Y:S01]  /*0cd0*/  MUFU.EX2 R13, R22 ;  /* 0x00000016000d7308 */ /* 0x000ee20000000800 */
[----:B0-----:R-:W-:Y:S01]  /*0ce0*/  FMUL R9, R6, R7 ;  /* 0x0000000706097220 */ /* 0x001fe20000400000 */
[----:B-1----:R-:W-:Y:S01]  /*0cf0*/  FADD R2, R4, -R2 ;  /* 0x8000000204027221 */ /* 0x002fe20000000000 */
[----:B------:R-:W-:Y:S01]  /*0d00*/  I2FP.F32.S32 R4, UR5 ;  /* 0x0000000500047c45 */ /* 0x000fe20008201400 */
[----:B------:R-:W-:-:S02]  /*0d10*/  FADD R3, R5, -R3 ;  /* 0x8000000305037221 */ /* 0x000fc40000000000 */
[----:B------:R-:W-:Y:S01]  /*0d20*/  FMUL R2, R2, R15 ;  /* 0x0000000f02027220 */ /* 0x000fe20000400000 */
[----:B---3--:R-:W-:Y:S01]  /*0d30*/  FMUL R8, R8, R13 ;  /* 0x0000000d08087220 */ /* 0x008fe20000400000 */
[----:B------:R-:W-:Y:S02]  /*0d40*/  FMUL R3, R3, R4 ;  /* 0x0000000403037220 */ /* 0x000fe40000400000 */
[----:B--2---:R-:W-:-:S04]  /*0d50*/  FFMA R9, R9, R2, R0 ;  /* 0x0000000209097223 */ /* 0x004fc80000000000 */
[----:B------:R-:W-:-:S05]  /*0d60*/  FFMA R3, R8, R3, R9 ;  /* 0x0000000308037223 */ /* 0x000fca0000000009 */
[----:B------:R-:W-:Y:S01]  /*0d70*/  STG.E desc[UR12][R10.64], R3 ;  /* 0x000000030a007986 */ /* 0x000fe2000c10190c */
[----:B------:R-:W-:Y:S05]  /*0d80*/  EXIT ;  /* 0x000000000000794d */ /* 0x000fea0003800000 */
.L_x_5:
[----:B------:R-:W-:-:S00]  /*0d90*/  BRA `(.L_x_5) ;  /* 0xfffffffc00fc7947 */ /* 0x000fc0000383ffff */
[----:B------:R-:W-:-:S00]  /*0da0*/  NOP ;  /* 0x0000000000007918 */ /* 0x000fc00000000000 */
        /* <DEDUP_REMOVED lines=13> */
.L_x_7:


//--------------------- .text._Z14InitializationPfS_Pii --------------------------
	.section	.text._Z14InitializationPfS_Pii,"ax",@progbits
	.align	128
        .global         _Z14InitializationPfS_Pii
        .type           _Z14InitializationPfS_Pii,@function
        .size           _Z14InitializationPfS_Pii,(.L_x_8 - _Z14InitializationPfS_Pii)
        .other          _Z14InitializationPfS_Pii,@"STO_CUDA_ENTRY STV_DEFAULT"
_Z14InitializationPfS_Pii:
.text._Z14InitializationPfS_Pii:
        /* <DEDUP_REMOVED lines=8> */
[----:B------:R-:W0:Y:S01]  /*0080*/  LDC.64 R2, c[0x0][0x390] ;  /* 0x0000e400ff027b82 */ /* 0x000e220000000a00 */
[----:B------:R-:W1:Y:S07]  /*0090*/  LDCU.64 UR4, c[0x0][0x358] ;  /* 0x00006b00ff0477ac */ /* 0x000e6e0008000a00 */
[----:B------:R-:W2:Y:S08]  /*00a0*/  LDC.64 R4, c[0x0][0x380] ;  /* 0x0000e000ff047b82 */ /* 0x000eb00000000a00 */
[----:B------:R-:W3:Y:S01]  /*00b0*/  LDC.64 R6, c[0x0][0x388] ;  /* 0x0000e200ff067b82 */ /* 0x000ee20000000a00 */
[----:B0-----:R-:W-:-:S06]  /*00c0*/  IMAD.WIDE R2, R9, 0x4, R2 ;  /* 0x0000000409027825 */ /* 0x001fcc00078e0202 */
[----:B-1----:R-:W4:Y:S01]  /*00d0*/  LDG.E R2, desc[UR4][R2.64] ;  /* 0x0000000402027981 */ /* 0x002f22000c1e1900 */
[----:B--2---:R-:W-:-:S04]  /*00e0*/  IMAD.WIDE R4, R9, 0x4, R4 ;  /* 0x0000000409047825 */ /* 0x004fc800078e0204 */
[----:B---3--:R-:W-:Y:S01]  /*00f0*/  IMAD.WIDE R6, R9, 0x4, R6 ;  /* 0x0000000409067825 */ /* 0x008fe200078e0206 */
[----:B----4-:R-:W-:-:S04]  /*0100*/  IADD3 R11, PT, PT, -R2, RZ, RZ ;  /* 0x000000ff020b7210 */ /* 0x010fc80007ffe1ff */
[----:B------:R-:W-:-:S05]  /*0110*/  I2FP.F32.S32 R11, R11 ;  /* 0x0000000b000b7245 */ /* 0x000fca0000201400 */
[----:B------:R-:W-:Y:S04]  /*0120*/  STG.E desc[UR4][R4.64], R11 ;  /* 0x0000000b04007986 */ /* 0x000fe8000c101904 */
[----:B------:R-:W-:Y:S01]  /*0130*/  STG.E desc[UR4][R6.64], RZ ;  /* 0x000000ff06007986 */ /* 0x000fe2000c101904 */
[----:B------:R-:W-:Y:S05]  /*0140*/  EXIT ;  /* 0x000000000000794d */ /* 0x000fea0003800000 */
.L_x_6:
        /* <DEDUP_REMOVED lines=11> */
.L_x_8:


//--------------------- .nv.shared.reserved.0     --------------------------
	.section	.nv.shared.reserved.0,"aw",@nobits
	.weak		__nv_reservedSMEM_offset_0_alias
	.size		__nv_reservedSMEM_offset_0_alias, 0, 64
	.other		__nv_reservedSMEM_offset_0_alias,@"STO_CUDA_RESERVED_SHARED STV_DEFAULT"
__nv_reservedSMEM_offset_0_alias:
	.zero		0
	.zero		64


//--------------------- .nv.constant0._Z9update_fiPfS_ffffiiiifii --------------------------
	.section	.nv.constant0._Z9update_fiPfS_ffffiiiifii,"a",@progbits
	.sectionflags	@""
	.align	4
.nv.constant0._Z9update_fiPfS_ffffiiiifii:
	.zero		956


//--------------------- .nv.constant0._Z14InitializationPfS_Pii --------------------------
	.section	.nv.constant0._Z14InitializationPfS_Pii,"a",@progbits
	.sectionflags	@""
	.align	4
.nv.constant0._Z14InitializationPfS_Pii:
	.zero		924


//--------------------- SYMBOLS --------------------------

	.type		.nv.reservedSmem.offset0,@object
	.size		.nv.reservedSmem.offset0,0x4
